//
// Generated by NVIDIA NVVM Compiler
//
// Compiler Build ID: CL-36424714
// Cuda compilation tools, release 13.0, V13.0.88
// Based on NVVM 20.0.0
//

.version 9.0
.target sm_100
.address_size 64

	// .globl	_Z12helloFromGpuv
.extern .func  (.param .b32 func_retval0) vprintf
(
	.param .b64 vprintf_param_0,
	.param .b64 vprintf_param_1
)
;
.global .align 1 .b8 $str[22] = {72, 101, 108, 108, 111, 32, 87, 111, 114, 108, 100, 32, 102, 114, 111, 109, 32, 71, 80, 85, 10};

.visible .entry _Z12helloFromGpuv()
{
	.reg .b32 	%r<3>;
	.reg .b64 	%rd<3>;

	mov.u64 	%rd1, $str;
	cvta.global.u64 	%rd2, %rd1;
	{ // callseq 0, 0
	.param .b64 param0;
	st.param.b64 	[param0], %rd2;
	.param .b64 param1;
	st.param.b64 	[param1], 0;
	.param .b32 retval0;
	call.uni (retval0), 
	vprintf, 
	(
	param0, 
	param1
	);
	ld.param.b32 	%r1, [retval0];
	} // callseq 0
	ret;

}


// ===== COMPILED SASS (sm_100) =====

	.target	sm_100

	.elftype	@"ET_EXEC"


//--------------------- .note.nv.tkinfo           --------------------------
	.section	.note.nv.tkinfo,"",@"SHT_NOTE"
	.sectionflags	@"SHF_NOTE_NV_TKINFO"
	.tkinfo
        /*0018*/ 	.word	0x00000002
        /*0030*/ 	.string	""
        /*0030*/ 	.string	"ptxas"
        /*0030*/ 	.string	"Cuda compilation tools, release 13.0, V13.0.88"
        /*0030*/ 	.string	"Build cuda_13.0.r13.0/compiler.36424714_0"
        /*0030*/ 	.string	"-arch sm_100 -m 64 "



//--------------------- .note.nv.cuinfo           --------------------------
	.section	.note.nv.cuinfo,"",@"SHT_NOTE"
	.sectionflags	@"SHF_NOTE_NV_CUINFO"
        /*0018*/ 	.short	0x0002
        /*001a*/ 	.short	0x0064
        /*001c*/ 	.short	0x0082
	.zero		2


//--------------------- .nv.info                  --------------------------
	.section	.nv.info,"",@"SHT_CUDA_INFO"
	.align	4


	//----- nvinfo : EIATTR_REGCOUNT
	.align		4
        /*0000*/ 	.byte	0x04, 0x2f
        /*0002*/ 	.short	(.L_2 - .L_1)
	.align		4
.L_1:
        /*0004*/ 	.word	index@(_Z12helloFromGpuv)
        /*0008*/ 	.word	0x00000018


	//----- nvinfo : EIATTR_FRAME_SIZE
	.align		4
.L_2:
        /*000c*/ 	.byte	0x04, 0x11
        /*000e*/ 	.short	(.L_4 - .L_3)
	.align		4
.L_3:
        /*0010*/ 	.word	index@(_Z12helloFromGpuv)
        /*0014*/ 	.word	0x00000000


	//----- nvinfo : EIATTR_MIN_STACK_SIZE
	.align		4
.L_4:
        /*0018*/ 	.byte	0x04, 0x12
        /*001a*/ 	.short	(.L_6 - .L_5)
	.align		4
.L_5:
        /*001c*/ 	.word	index@(_Z12helloFromGpuv)
        /*0020*/ 	.word	0x00000000
.L_6:


//--------------------- .nv.compat                --------------------------
	.section	.nv.compat,"",@"SHT_CUDA_COMPAT_INFO"
	.align	4
        /*0000*/ 	.byte	0x02, 0x09, 0x00, 0x00, 0x02, 0x02, 0x01, 0x00, 0x02, 0x05, 0x05, 0x00, 0x03, 0x07, 0x01, 0x01
        /*0010*/ 	.byte	0x02, 0x03, 0x00, 0x00, 0x02, 0x06, 0x01, 0x00, 0x04, 0x0b, 0x08, 0x00, 0x09, 0x00, 0x00, 0x00
        /*0020*/ 	.byte	0x00, 0x00, 0x00, 0x00


//--------------------- .nv.info._Z12helloFromGpuv --------------------------
	.section	.nv.info._Z12helloFromGpuv,"",@"SHT_CUDA_INFO"
	.sectionflags	@""
	.align	4


	//----- nvinfo : EIATTR_CUDA_API_VERSION
	.align		4
        /*0000*/ 	.byte	0x04, 0x37
        /*0002*/ 	.short	(.L_8 - .L_7)
.L_7:
        /*0004*/ 	.word	0x00000082


	//----- nvinfo : EIATTR_SPARSE_MMA_MASK
	.align		4
.L_8:
        /*0008*/ 	.byte	0x03, 0x50
        /*000a*/ 	.short	0x0000


	//----- nvinfo : EIATTR_MAXREG_COUNT
	.align		4
        /*000c*/ 	.byte	0x03, 0x1b
        /*000e*/ 	.short	0x00ff


	//----- nvinfo : EIATTR_EXTERNS
	.align		4
        /*0010*/ 	.byte	0x04, 0x0f
        /*0012*/ 	.short	(.L_10 - .L_9)


	//   ....[0]....
	.align		4
.L_9:
        /*0014*/ 	.word	index@(vprintf)


	//----- nvinfo : EIATTR_MERCURY_ISA_VERSION
	.align		4
.L_10:
        /*0018*/ 	.byte	0x03, 0x5f
        /*001a*/ 	.short	0x0101


	//----- nvinfo : EIATTR_VRC_CTA_INIT_COUNT
	.align		4
        /*001c*/ 	.byte	0x02, 0x4a
	.zero		1
	.zero		1


	//----- nvinfo : EIATTR_SYSCALL_OFFSETS
	.align		4
        /*0020*/ 	.byte	0x04, 0x46
        /*0022*/ 	.short	(.L_12 - .L_11)


	//   ....[0]....
.L_11:
        /*0024*/ 	.word	0x00000080


	//----- nvinfo : EIATTR_EXIT_INSTR_OFFSETS
	.align		4
.L_12:
        /*0028*/ 	.byte	0x04, 0x1c
        /*002a*/ 	.short	(.L_14 - .L_13)


	//   ....[0]....
.L_13:
        /*002c*/ 	.word	0x00000090


	//----- nvinfo : EIATTR_SW_WAR
	.align		4
.L_14:
        /*0030*/ 	.byte	0x04, 0x36
        /*0032*/ 	.short	(.L_16 - .L_15)
.L_15:
        /*0034*/ 	.word	0x00000008
.L_16:


//--------------------- .nv.callgraph             --------------------------
	.section	.nv.callgraph,"",@"SHT_CUDA_CALLGRAPH"
	.align	4
	.sectionentsize	8
	.align		4
        /*0000*/ 	.word	0x00000000
	.align		4
        /*0004*/ 	.word	0xffffffff
	.align		4
        /*0008*/ 	.word	index@(_Z12helloFromGpuv)
	.align		4
        /*000c*/ 	.word	index@(vprintf)
	.align		4
        /*0010*/ 	.word	0x00000000
	.align		4
        /*0014*/ 	.word	0xfffffffe
	.align		4
        /*0018*/ 	.word	0x00000000
	.align		4
        /*001c*/ 	.word	0xfffffffd
	.align		4
        /*0020*/ 	.word	0x00000000
	.align		4
        /*0024*/ 	.word	0xfffffffc


//--------------------- .nv.constant4             --------------------------
	.section	.nv.constant4,"a",@progbits
	.align	8
	.align		8
.nv.constant4:
        /*0000*/ 	.dword	vprintf
	.align		8
        /*0008*/ 	.dword	$str


//--------------------- .text._Z12helloFromGpuv   --------------------------
	.section	.text._Z12helloFromGpuv,"ax",@progbits
	.align	128
        .global         _Z12helloFromGpuv
        .type           _Z12helloFromGpuv,@function
        .size           _Z12helloFromGpuv,(.L_x_2 - _Z12helloFromGpuv)
        .other          _Z12helloFromGpuv,@"STO_CUDA_ENTRY STV_DEFAULT"
_Z12helloFromGpuv:
.text._Z12helloFromGpuv:
[----:B------:R-:W0:Y:S01]  /*0000*/  LDC R1, c[0x0][0x37c] ;  /* 0x0000df00ff017b82 */ /* 0x000e220000000800 */
[----:B------:R-:W-:Y:S01]  /*0010*/  MOV R0, 0x0 ;  /* 0x0000000000007802 */ /* 0x000fe20000000f00 */
[----:B------:R-:W1:Y:S01]  /*0020*/  LDCU.64 UR4, c[0x4][0x8] ;  /* 0x01000100ff0477ac */ /* 0x000e620008000a00 */
[----:B------:R-:W-:-:S05]  /*0030*/  CS2R R6, SRZ ;  /* 0x0000000000067805 */ /* 0x000fca000001ff00 */
[----:B------:R2:W3:Y:S01]  /*0040*/  LDC.64 R2, c[0x4][R0] ;  /* 0x0100000000027b82 */ /* 0x0004e20000000a00 */
[----:B-1----:R-:W-:Y:S02]  /*0050*/  IMAD.U32 R4, RZ, RZ, UR4 ;  /* 0x00000004ff047e24 */ /* 0x002fe4000f8e00ff */
[----:B--2---:R-:W-:-:S07]  /*0060*/  IMAD.U32 R5, RZ, RZ, UR5 ;  /* 0x00000005ff057e24 */ /* 0x004fce000f8e00ff */
[----:B------:R-:W-:-:S07]  /*0070*/  LEPC R20, `(.L_x_0) ;  /* 0x000000001014794e */ /* 0x000fce0000000000 */
[----:B0--3--:R-:W-:Y:S05]  /*0080*/  CALL.ABS.NOINC R2 ;  /* 0x0000000002007343 */ /* 0x009fea0003c00000 */
.L_x_0:
[----:B------:R-:W-:Y:S05]  /*0090*/  EXIT ;  /* 0x000000000000794d */ /* 0x000fea0003800000 */
.L_x_1:
[----:B------:R-:W-:-:S00]  /*00a0*/  BRA `(.L_x_1) ;  /* 0xfffffffc00fc7947 */ /* 0x000fc0000383ffff */
[----:B------:R-:W-:-:S00]  /*00b0*/  NOP ;  /* 0x0000000000007918 */ /* 0x000fc00000000000 */
        /* <DEDUP_REMOVED lines=12> */
.L_x_2:


//--------------------- .nv.global.init           --------------------------
	.section	.nv.global.init,"aw",@progbits
.nv.global.init:
	.type		$str,@object
	.size		$str,(.L_0 - $str)
$str:
        /*0000*/ 	.byte	0x48, 0x65, 0x6c, 0x6c, 0x6f, 0x20, 0x57, 0x6f, 0x72, 0x6c, 0x64, 0x20, 0x66, 0x72, 0x6f, 0x6d
        /*0010*/ 	.byte	0x20, 0x47, 0x50, 0x55, 0x0a, 0x00
.L_0:


//--------------------- .nv.shared.reserved.0     --------------------------
	.section	.nv.shared.reserved.0,"aw",@nobits
	.weak		__nv_reservedSMEM_offset_0_alias
	.size		__nv_reservedSMEM_offset_0_alias, 0, 64
	.other		__nv_reservedSMEM_offset_0_alias,@"STO_CUDA_RESERVED_SHARED STV_DEFAULT"
__nv_reservedSMEM_offset_0_alias:
	.zero		0
	.zero		64


//--------------------- .nv.constant0._Z12helloFromGpuv --------------------------
	.section	.nv.constant0._Z12helloFromGpuv,"a",@progbits
	.sectionflags	@""
	.align	4
.nv.constant0._Z12helloFromGpuv:
	.zero		896


//--------------------- SYMBOLS --------------------------

	.type		.nv.reservedSmem.offset0,@object
	.size		.nv.reservedSmem.offset0,0x4
	.type		vprintf,@function
